	.headerflags	@"EF_CUDA_TEXMODE_UNIFIED EF_CUDA_64BIT_ADDRESS EF_CUDA_ACCELERATORS EF_CUDA_SM90 EF_CUDA_VIRTUAL_SM(EF_CUDA_SM90)"
	.elftype	@"ET_EXEC"


//--------------------- .nv.info                  --------------------------
	.section	.nv.info,"",@"SHT_CUDA_INFO"
	.align	4


	//----- nvinfo : EIATTR_REGCOUNT
	.align		4
        /*0000*/ 	.byte	0x04, 0x2f
        /*0002*/ 	.short	(.L_1 - .L_0)
	.align		4
.L_0:
        /*0004*/ 	.word	index@(triton_poi_fused_2)
        /*0008*/ 	.word	0x00000012


	//----- nvinfo : EIATTR_MIN_STACK_SIZE
	.align		4
.L_1:
        /*000c*/ 	.byte	0x04, 0x12
        /*000e*/ 	.short	(.L_3 - .L_2)
	.align		4
.L_2:
        /*0010*/ 	.word	index@(triton_poi_fused_2)
        /*0014*/ 	.word	0x00000000


	//----- nvinfo : EIATTR_FRAME_SIZE
	.align		4
.L_3:
        /*0018*/ 	.byte	0x04, 0x11
        /*001a*/ 	.short	(.L_5 - .L_4)
	.align		4
.L_4:
        /*001c*/ 	.word	index@(triton_poi_fused_2)
        /*0020*/ 	.word	0x00000000


	//----- nvinfo : EIATTR_MIN_STACK_SIZE
	.align		4
.L_5:
        /*0024*/ 	.byte	0x04, 0x12
        /*0026*/ 	.short	(.L_7 - .L_6)
	.align		4
.L_6:
        /*0028*/ 	.word	index@(triton_poi_fused_2)
        /*002c*/ 	.word	0x00000000
.L_7:


//--------------------- .nv.info.triton_poi_fused_2 --------------------------
	.section	.nv.info.triton_poi_fused_2,"",@"SHT_CUDA_INFO"
	.sectionflags	@""
	.align	4


	//----- nvinfo : EIATTR_CUDA_API_VERSION
	.align		4
        /*0000*/ 	.byte	0x04, 0x37
        /*0002*/ 	.short	(.L_9 - .L_8)
.L_8:
        /*0004*/ 	.word	0x0000007c


	//----- nvinfo : EIATTR_KPARAM_INFO
	.align		4
.L_9:
        /*0008*/ 	.byte	0x04, 0x17
        /*000a*/ 	.short	(.L_11 - .L_10)
.L_10:
        /*000c*/ 	.word	0x00000000
        /*0010*/ 	.short	0x0002
        /*0012*/ 	.short	0x0010
        /*0014*/ 	.byte	0x00, 0xf0, 0x11, 0x00


	//----- nvinfo : EIATTR_KPARAM_INFO
	.align		4
.L_11:
        /*0018*/ 	.byte	0x04, 0x17
        /*001a*/ 	.short	(.L_13 - .L_12)
.L_12:
        /*001c*/ 	.word	0x00000000
        /*0020*/ 	.short	0x0001
        /*0022*/ 	.short	0x0008
        /*0024*/ 	.byte	0x00, 0xf4, 0x21, 0x00


	//----- nvinfo : EIATTR_KPARAM_INFO
	.align		4
.L_13:
        /*0028*/ 	.byte	0x04, 0x17
        /*002a*/ 	.short	(.L_15 - .L_14)
.L_14:
        /*002c*/ 	.word	0x00000000
        /*0030*/ 	.short	0x0000
        /*0032*/ 	.short	0x0000
        /*0034*/ 	.byte	0x00, 0xf4, 0x21, 0x00


	//----- nvinfo : EIATTR_SPARSE_MMA_MASK
	.align		4
.L_15:
        /*0038*/ 	.byte	0x03, 0x50
        /*003a*/ 	.short	0x0000


	//----- nvinfo : EIATTR_MAXREG_COUNT
	.align		4
        /*003c*/ 	.byte	0x03, 0x1b
        /*003e*/ 	.short	0x00ff


	//----- nvinfo : EIATTR_EXIT_INSTR_OFFSETS
	.align		4
        /*0040*/ 	.byte	0x04, 0x1c
        /*0042*/ 	.short	(.L_17 - .L_16)


	//   ....[0]....
.L_16:
        /*0044*/ 	.word	0x00000340


	//   ....[1]....
        /*0048*/ 	.word	0x00000380


	//----- nvinfo : EIATTR_REQNTID
	.align		4
.L_17:
        /*004c*/ 	.byte	0x04, 0x10
        /*004e*/ 	.short	(.L_19 - .L_18)
.L_18:
        /*0050*/ 	.word	0x00000080
        /*0054*/ 	.word	0x00000001
        /*0058*/ 	.word	0x00000001


	//----- nvinfo : EIATTR_CBANK_PARAM_SIZE
	.align		4
.L_19:
        /*005c*/ 	.byte	0x03, 0x19
        /*005e*/ 	.short	0x0014


	//----- nvinfo : EIATTR_PARAM_CBANK
	.align		4
        /*0060*/ 	.byte	0x04, 0x0a
        /*0062*/ 	.short	(.L_21 - .L_20)
	.align		4
.L_20:
        /*0064*/ 	.word	index@(.nv.constant0.triton_poi_fused_2)
        /*0068*/ 	.short	0x0210
        /*006a*/ 	.short	0x0014


	//----- nvinfo : EIATTR_SW_WAR
	.align		4
.L_21:
        /*006c*/ 	.byte	0x04, 0x36
        /*006e*/ 	.short	(.L_23 - .L_22)
.L_22:
        /*0070*/ 	.word	0x00000008
.L_23:


//--------------------- .nv.callgraph             --------------------------
	.section	.nv.callgraph,"",@"SHT_CUDA_CALLGRAPH"
	.align	4
	.sectionentsize	8
	.align		4
        /*0000*/ 	.word	0x00000000
	.align		4
        /*0004*/ 	.word	0xffffffff
	.align		4
        /*0008*/ 	.word	0x00000000
	.align		4
        /*000c*/ 	.word	0xfffffffe
	.align		4
        /*0010*/ 	.word	0x00000000
	.align		4
        /*0014*/ 	.word	0xfffffffd
	.align		4
        /*0018*/ 	.word	0x00000000
	.align		4
        /*001c*/ 	.word	0xfffffffc


//--------------------- .text.triton_poi_fused_2  --------------------------
	.section	.text.triton_poi_fused_2,"ax",@progbits
	.align	128
        .global         triton_poi_fused_2
        .type           triton_poi_fused_2,@function
        .size           triton_poi_fused_2,(.L_x_1 - triton_poi_fused_2)
        .other          triton_poi_fused_2,@"STO_CUDA_ENTRY STV_DEFAULT"
triton_poi_fused_2:
.text.triton_poi_fused_2:
[----:B------:R-:W0:Y:S01]  /*0000*/  LDC R1, c[0x0][0x28] ;  /* 0x00000a00ff017b82 */ /* 0x000e220000000800 */
[----:B------:R-:W1:Y:S07]  /*0010*/  S2R R0, SR_TID.X ;  /* 0x0000000000007919 */ /* 0x000e6e0000002100 */
[----:B------:R-:W2:Y:S01]  /*0020*/  LDC.64 R2, c[0x0][0x210] ;  /* 0x00008400ff027b82 */ /* 0x000ea20000000a00 */
[----:B------:R-:W-:Y:S01]  /*0030*/  CS2R R14, SRZ ;  /* 0x00000000000e7805 */ /* 0x000fe2000001ff00 */
[----:B------:R-:W-:Y:S01]  /*0040*/  ULDC.64 UR4, c[0x0][0x208] ;  /* 0x0000820000047ab9 */ /* 0x000fe20000000a00 */
[----:B------:R-:W3:Y:S01]  /*0050*/  S2R R9, SR_CTAID.X ;  /* 0x0000000000097919 */ /* 0x000ee20000002500 */
[----:B-1----:R-:W-:Y:S01]  /*0060*/  IMAD.SHL.U32 R0, R0, 0x2, RZ ;  /* 0x0000000200007824 */ /* 0x002fe200078e00ff */
[----:B---3--:R-:W-:-:S04]  /*0070*/  SHF.R.S32.HI R4, RZ, 0x17, R9 ;  /* 0x00000017ff047819 */ /* 0x008fc80000011409 */
[----:B------:R-:W-:Y:S02]  /*0080*/  LOP3.LUT R0, R0, 0xfe, RZ, 0xc0, !PT ;  /* 0x000000fe00007812 */ /* 0x000fe400078ec0ff */
[----:B------:R-:W-:-:S03]  /*0090*/  SGXT R4, R4, 0x1 ;  /* 0x000000010404781a */ /* 0x000fc60000000200 */
[----:B------:R-:W-:-:S05]  /*00a0*/  IMAD R9, R9, 0x100, R0 ;  /* 0x0000010009097824 */ /* 0x000fca00078e0200 */
[----:B------:R-:W-:Y:S02]  /*00b0*/  LEA.HI R4, R4, R9, RZ, 0x2 ;  /* 0x0000000904047211 */ /* 0x000fe400078f10ff */
[----:B------:R-:W-:Y:S02]  /*00c0*/  ISETP.GE.AND P0, PT, R9, 0x100, PT ;  /* 0x000001000900780c */ /* 0x000fe40003f06270 */
[----:B------:R-:W-:-:S05]  /*00d0*/  LOP3.LUT R7, R4, 0xfffffffc, RZ, 0xc0, !PT ;  /* 0xfffffffc04077812 */ /* 0x000fca00078ec0ff */
[----:B--2---:R-:W-:-:S06]  /*00e0*/  IMAD.WIDE R6, R7, 0x4, R2 ;  /* 0x0000000407067825 */ /* 0x004fcc00078e0202 */
[----:B------:R-:W2:Y:S01]  /*00f0*/  @!P0 LDG.E.EL R15, desc[UR4][R6.64] ;  /* 0x00000004060f8981 */ /* 0x000ea2000c2e1900 */
[----:B------:R-:W-:-:S03]  /*0100*/  IMAD.MOV.U32 R0, RZ, RZ, RZ ;  /* 0x000000ffff007224 */ /* 0x000fc600078e00ff */
[----:B------:R-:W3:Y:S01]  /*0110*/  @!P0 LDG.E.EL R14, desc[UR4][R6.64] ;  /* 0x00000004060e8981 */ /* 0x000ee2000c2e1900 */
[----:B------:R-:W-:Y:S01]  /*0120*/  IMAD.MOV.U32 R8, RZ, RZ, RZ ;  /* 0x000000ffff087224 */ /* 0x000fe200078e00ff */
[----:B------:R-:W-:Y:S02]  /*0130*/  CS2R R10, SRZ ;  /* 0x00000000000a7805 */ /* 0x000fe4000001ff00 */
[----:B------:R-:W4:Y:S04]  /*0140*/  @!P0 LDG.E.EL R0, desc[UR4][R6.64+0x4] ;  /* 0x0000040406008981 */ /* 0x000f28000c2e1900 */
[----:B------:R-:W5:Y:S04]  /*0150*/  @!P0 LDG.E.EL R8, desc[UR4][R6.64+0x4] ;  /* 0x0000040406088981 */ /* 0x000f68000c2e1900 */
[----:B------:R-:W5:Y:S04]  /*0160*/  @!P0 LDG.E.EL R10, desc[UR4][R6.64+0x8] ;  /* 0x00000804060a8981 */ /* 0x000f68000c2e1900 */
[----:B------:R-:W5:Y:S01]  /*0170*/  @!P0 LDG.E.EL R11, desc[UR4][R6.64+0x8] ;  /* 0x00000804060b8981 */ /* 0x000f62000c2e1900 */
[----:B------:R-:W-:-:S06]  /*0180*/  CS2R R12, SRZ ;  /* 0x00000000000c7805 */ /* 0x000fcc000001ff00 */
[----:B------:R-:W5:Y:S04]  /*0190*/  @!P0 LDG.E.EL R12, desc[UR4][R6.64+0xc] ;  /* 0x00000c04060c8981 */ /* 0x000f68000c2e1900 */
[----:B------:R1:W5:Y:S01]  /*01a0*/  @!P0 LDG.E.EL R13, desc[UR4][R6.64+0xc] ;  /* 0x00000c04060d8981 */ /* 0x000362000c2e1900 */
[----:B------:R-:W-:Y:S01]  /*01b0*/  CS2R R4, SRZ ;  /* 0x0000000000047805 */ /* 0x000fe2000001ff00 */
[----:B------:R-:W-:-:S05]  /*01c0*/  IMAD.WIDE R2, R9, 0x4, R2 ;  /* 0x0000000409027825 */ /* 0x000fca00078e0202 */
[----:B------:R1:W5:Y:S02]  /*01d0*/  @!P0 LDG.E.64 R4, desc[UR4][R2.64] ;  /* 0x0000000402048981 */ /* 0x000364000c1e1b00 */
[----:B-1----:R-:W1:Y:S02]  /*01e0*/  LDC.64 R6, c[0x0][0x218] ;  /* 0x00008600ff067b82 */ /* 0x002e640000000a00 */
[----:B01----:R-:W-:Y:S01]  /*01f0*/  IMAD.WIDE R2, R9, 0x4, R6 ;  /* 0x0000000409027825 */ /* 0x003fe200078e0206 */
[C---:B--2---:R-:W-:Y:S02]  /*0200*/  FSETP.NAN.AND P3, PT, R15.reuse, R15, PT ;  /* 0x0000000f0f00720b */ /* 0x044fe40003f68000 */
[C---:B---3--:R-:W-:Y:S02]  /*0210*/  FSETP.NAN.AND P4, PT, R14.reuse, R14, PT ;  /* 0x0000000e0e00720b */ /* 0x048fe40003f88000 */
[----:B----4-:R-:W-:Y:S02]  /*0220*/  FSETP.GT.AND P1, PT, R15, R0, PT ;  /* 0x000000000f00720b */ /* 0x010fe40003f24000 */
[----:B-----5:R-:W-:-:S07]  /*0230*/  FSETP.GT.AND P2, PT, R14, R8, PT ;  /* 0x000000080e00720b */ /* 0x020fce0003f44000 */
[----:B------:R-:W-:Y:S02]  /*0240*/  @!P3 FSEL R15, R15, R0, P1 ;  /* 0x000000000f0fb208 */ /* 0x000fe40000800000 */
[----:B------:R-:W-:Y:S02]  /*0250*/  @!P4 FSEL R14, R14, R8, P2 ;  /* 0x000000080e0ec208 */ /* 0x000fe40001000000 */
[C---:B------:R-:W-:Y:S02]  /*0260*/  FSETP.GT.AND P1, PT, R15.reuse, R10, PT ;  /* 0x0000000a0f00720b */ /* 0x040fe40003f24000 */
[C---:B------:R-:W-:Y:S02]  /*0270*/  FSETP.GT.AND P2, PT, R14.reuse, R11, PT ;  /* 0x0000000b0e00720b */ /* 0x040fe40003f44000 */
[----:B------:R-:W-:Y:S02]  /*0280*/  FSETP.NAN.AND P3, PT, R15, R15, PT ;  /* 0x0000000f0f00720b */ /* 0x000fe40003f68000 */
[----:B------:R-:W-:-:S07]  /*0290*/  FSETP.NAN.AND P4, PT, R14, R14, PT ;  /* 0x0000000e0e00720b */ /* 0x000fce0003f88000 */
[----:B------:R-:W-:Y:S02]  /*02a0*/  @!P1 FSEL R15, R15, R10, P3 ;  /* 0x0000000a0f0f9208 */ /* 0x000fe40001800000 */
[----:B------:R-:W-:Y:S02]  /*02b0*/  @!P2 FSEL R14, R14, R11, P4 ;  /* 0x0000000b0e0ea208 */ /* 0x000fe40002000000 */
[C---:B------:R-:W-:Y:S02]  /*02c0*/  FSETP.GT.AND P1, PT, R15.reuse, R12, PT ;  /* 0x0000000c0f00720b */ /* 0x040fe40003f24000 */
[C---:B------:R-:W-:Y:S02]  /*02d0*/  FSETP.GT.AND P2, PT, R14.reuse, R13, PT ;  /* 0x0000000d0e00720b */ /* 0x040fe40003f44000 */
[----:B------:R-:W-:Y:S02]  /*02e0*/  FSETP.NAN.AND P3, PT, R15, R15, PT ;  /* 0x0000000f0f00720b */ /* 0x000fe40003f68000 */
[----:B------:R-:W-:-:S07]  /*02f0*/  FSETP.NAN.AND P4, PT, R14, R14, PT ;  /* 0x0000000e0e00720b */ /* 0x000fce0003f88000 */
[----:B------:R-:W-:Y:S02]  /*0300*/  @!P1 FSEL R15, R15, R12, P3 ;  /* 0x0000000c0f0f9208 */ /* 0x000fe40001800000 */
[----:B------:R-:W-:-:S03]  /*0310*/  @!P2 FSEL R14, R14, R13, P4 ;  /* 0x0000000d0e0ea208 */ /* 0x000fc60002000000 */
[----:B------:R-:W-:Y:S02]  /*0320*/  FADD R4, -R15, R4 ;  /* 0x000000040f047221 */ /* 0x000fe40000000100 */
[----:B------:R-:W-:Y:S01]  /*0330*/  FADD R5, -R14, R5 ;  /* 0x000000050e057221 */ /* 0x000fe20000000100 */
[----:B------:R-:W-:Y:S06]  /*0340*/  @P0 EXIT ;  /* 0x000000000000094d */ /* 0x000fec0003800000 */
[----:B------:R-:W-:Y:S01]  /*0350*/  FMUL R4, R4, 0.5 ;  /* 0x3f00000004047820 */ /* 0x000fe20000400000 */
[----:B------:R-:W-:-:S05]  /*0360*/  FMUL R5, R5, 0.5 ;  /* 0x3f00000005057820 */ /* 0x000fca0000400000 */
[----:B------:R-:W-:Y:S01]  /*0370*/  STG.E.64 desc[UR4][R2.64], R4 ;  /* 0x0000000402007986 */ /* 0x000fe2000c101b04 */
[----:B------:R-:W-:Y:S05]  /*0380*/  EXIT ;  /* 0x000000000000794d */ /* 0x000fea0003800000 */
.L_x_0:
[----:B------:R-:W-:-:S00]  /*0390*/  BRA `(.L_x_0) ;  /* 0xfffffffc00fc7947 */ /* 0x000fc0000383ffff */
[----:B------:R-:W-:-:S00]  /*03a0*/  NOP ;  /* 0x0000000000007918 */ /* 0x000fc00000000000 */
        /* <DEDUP_REMOVED lines=13> */
.L_x_1:


//--------------------- .nv.constant0.triton_poi_fused_2 --------------------------
	.section	.nv.constant0.triton_poi_fused_2,"a",@progbits
	.sectionflags	@""
	.align	4
.nv.constant0.triton_poi_fused_2:
	.zero		548
